//
// Generated by NVIDIA NVVM Compiler
//
// Compiler Build ID: CL-36424714
// Cuda compilation tools, release 13.0, V13.0.88
// Based on NVVM 20.0.0
//

.version 9.0
.target sm_100
.address_size 64

	// .globl	nanosleep_kernel

.visible .entry nanosleep_kernel(
	.param .u64 .ptr .align 1 nanosleep_kernel_param_0,
	.param .u64 .ptr .align 1 nanosleep_kernel_param_1,
	.param .u32 nanosleep_kernel_param_2
)
{
	.reg .pred 	%p<10>;
	.reg .b32 	%r<60>;
	.reg .b32 	%f<81>;
	.reg .b64 	%rd<9>;

	ld.param.u64 	%rd3, [nanosleep_kernel_param_0];
	ld.param.u64 	%rd2, [nanosleep_kernel_param_1];
	ld.param.u32 	%r18, [nanosleep_kernel_param_2];
	cvta.to.global.u64 	%rd4, %rd3;
	mov.u32 	%r20, %ntid.x;
	mov.u32 	%r21, %ctaid.x;
	mov.u32 	%r22, %tid.x;
	mad.lo.s32 	%r1, %r20, %r21, %r22;
	mul.wide.s32 	%rd5, %r1, 4;
	add.s64 	%rd1, %rd4, %rd5;
	ld.volatile.global.f32 	%f80, [%rd1];
	mov.b32 	%r19, 305419896;
	// begin inline asm
	nanosleep.u32 %r19;
	// end inline asm
	setp.lt.s32 	%p1, %r18, 1;
	@%p1 bra 	$L__BB0_13;
	and.b32  	%r2, %r18, 15;
	setp.lt.u32 	%p2, %r18, 16;
	mov.b32 	%r56, 0;
	@%p2 bra 	$L__BB0_4;
	and.b32  	%r56, %r18, 2147483632;
	mov.b32 	%r54, 0;
$L__BB0_3:
	.pragma "nounroll";
	ld.volatile.global.f32 	%f16, [%rd1];
	add.f32 	%f17, %f80, %f16;
	// begin inline asm
	nanosleep.u32 %r54;
	// end inline asm
	ld.volatile.global.f32 	%f18, [%rd1];
	add.f32 	%f19, %f17, %f18;
	add.s32 	%r26, %r54, 1;
	// begin inline asm
	nanosleep.u32 %r26;
	// end inline asm
	ld.volatile.global.f32 	%f20, [%rd1];
	add.f32 	%f21, %f19, %f20;
	add.s32 	%r27, %r54, 2;
	// begin inline asm
	nanosleep.u32 %r27;
	// end inline asm
	ld.volatile.global.f32 	%f22, [%rd1];
	add.f32 	%f23, %f21, %f22;
	add.s32 	%r28, %r54, 3;
	// begin inline asm
	nanosleep.u32 %r28;
	// end inline asm
	ld.volatile.global.f32 	%f24, [%rd1];
	add.f32 	%f25, %f23, %f24;
	add.s32 	%r29, %r54, 4;
	// begin inline asm
	nanosleep.u32 %r29;
	// end inline asm
	ld.volatile.global.f32 	%f26, [%rd1];
	add.f32 	%f27, %f25, %f26;
	add.s32 	%r30, %r54, 5;
	// begin inline asm
	nanosleep.u32 %r30;
	// end inline asm
	ld.volatile.global.f32 	%f28, [%rd1];
	add.f32 	%f29, %f27, %f28;
	add.s32 	%r31, %r54, 6;
	// begin inline asm
	nanosleep.u32 %r31;
	// end inline asm
	ld.volatile.global.f32 	%f30, [%rd1];
	add.f32 	%f31, %f29, %f30;
	add.s32 	%r32, %r54, 7;
	// begin inline asm
	nanosleep.u32 %r32;
	// end inline asm
	ld.volatile.global.f32 	%f32, [%rd1];
	add.f32 	%f33, %f31, %f32;
	add.s32 	%r33, %r54, 8;
	// begin inline asm
	nanosleep.u32 %r33;
	// end inline asm
	ld.volatile.global.f32 	%f34, [%rd1];
	add.f32 	%f35, %f33, %f34;
	add.s32 	%r34, %r54, 9;
	// begin inline asm
	nanosleep.u32 %r34;
	// end inline asm
	ld.volatile.global.f32 	%f36, [%rd1];
	add.f32 	%f37, %f35, %f36;
	add.s32 	%r35, %r54, 10;
	// begin inline asm
	nanosleep.u32 %r35;
	// end inline asm
	ld.volatile.global.f32 	%f38, [%rd1];
	add.f32 	%f39, %f37, %f38;
	add.s32 	%r36, %r54, 11;
	// begin inline asm
	nanosleep.u32 %r36;
	// end inline asm
	ld.volatile.global.f32 	%f40, [%rd1];
	add.f32 	%f41, %f39, %f40;
	add.s32 	%r37, %r54, 12;
	// begin inline asm
	nanosleep.u32 %r37;
	// end inline asm
	ld.volatile.global.f32 	%f42, [%rd1];
	add.f32 	%f43, %f41, %f42;
	add.s32 	%r38, %r54, 13;
	// begin inline asm
	nanosleep.u32 %r38;
	// end inline asm
	ld.volatile.global.f32 	%f44, [%rd1];
	add.f32 	%f45, %f43, %f44;
	add.s32 	%r39, %r54, 14;
	// begin inline asm
	nanosleep.u32 %r39;
	// end inline asm
	ld.volatile.global.f32 	%f46, [%rd1];
	add.f32 	%f80, %f45, %f46;
	add.s32 	%r40, %r54, 15;
	// begin inline asm
	nanosleep.u32 %r40;
	// end inline asm
	add.s32 	%r54, %r54, 16;
	setp.ne.s32 	%p3, %r54, %r56;
	@%p3 bra 	$L__BB0_3;
$L__BB0_4:
	setp.eq.s32 	%p4, %r2, 0;
	@%p4 bra 	$L__BB0_13;
	and.b32  	%r7, %r18, 7;
	setp.lt.u32 	%p5, %r2, 8;
	@%p5 bra 	$L__BB0_7;
	ld.volatile.global.f32 	%f48, [%rd1];
	add.f32 	%f49, %f80, %f48;
	// begin inline asm
	nanosleep.u32 %r56;
	// end inline asm
	add.s32 	%r42, %r56, 1;
	ld.volatile.global.f32 	%f50, [%rd1];
	add.f32 	%f51, %f49, %f50;
	// begin inline asm
	nanosleep.u32 %r42;
	// end inline asm
	add.s32 	%r43, %r56, 2;
	ld.volatile.global.f32 	%f52, [%rd1];
	add.f32 	%f53, %f51, %f52;
	// begin inline asm
	nanosleep.u32 %r43;
	// end inline asm
	add.s32 	%r44, %r56, 3;
	ld.volatile.global.f32 	%f54, [%rd1];
	add.f32 	%f55, %f53, %f54;
	// begin inline asm
	nanosleep.u32 %r44;
	// end inline asm
	add.s32 	%r45, %r56, 4;
	ld.volatile.global.f32 	%f56, [%rd1];
	add.f32 	%f57, %f55, %f56;
	// begin inline asm
	nanosleep.u32 %r45;
	// end inline asm
	add.s32 	%r46, %r56, 5;
	ld.volatile.global.f32 	%f58, [%rd1];
	add.f32 	%f59, %f57, %f58;
	// begin inline asm
	nanosleep.u32 %r46;
	// end inline asm
	add.s32 	%r47, %r56, 6;
	ld.volatile.global.f32 	%f60, [%rd1];
	add.f32 	%f61, %f59, %f60;
	// begin inline asm
	nanosleep.u32 %r47;
	// end inline asm
	add.s32 	%r48, %r56, 7;
	ld.volatile.global.f32 	%f62, [%rd1];
	add.f32 	%f80, %f61, %f62;
	// begin inline asm
	nanosleep.u32 %r48;
	// end inline asm
	add.s32 	%r56, %r56, 8;
$L__BB0_7:
	setp.eq.s32 	%p6, %r7, 0;
	@%p6 bra 	$L__BB0_13;
	and.b32  	%r10, %r18, 3;
	setp.lt.u32 	%p7, %r7, 4;
	@%p7 bra 	$L__BB0_10;
	ld.volatile.global.f32 	%f64, [%rd1];
	add.f32 	%f65, %f80, %f64;
	// begin inline asm
	nanosleep.u32 %r56;
	// end inline asm
	add.s32 	%r50, %r56, 1;
	ld.volatile.global.f32 	%f66, [%rd1];
	add.f32 	%f67, %f65, %f66;
	// begin inline asm
	nanosleep.u32 %r50;
	// end inline asm
	add.s32 	%r51, %r56, 2;
	ld.volatile.global.f32 	%f68, [%rd1];
	add.f32 	%f69, %f67, %f68;
	// begin inline asm
	nanosleep.u32 %r51;
	// end inline asm
	add.s32 	%r52, %r56, 3;
	ld.volatile.global.f32 	%f70, [%rd1];
	add.f32 	%f80, %f69, %f70;
	// begin inline asm
	nanosleep.u32 %r52;
	// end inline asm
	add.s32 	%r56, %r56, 4;
$L__BB0_10:
	setp.eq.s32 	%p8, %r10, 0;
	@%p8 bra 	$L__BB0_13;
	neg.s32 	%r58, %r10;
$L__BB0_12:
	.pragma "nounroll";
	ld.volatile.global.f32 	%f71, [%rd1];
	add.f32 	%f80, %f80, %f71;
	// begin inline asm
	nanosleep.u32 %r56;
	// end inline asm
	add.s32 	%r56, %r56, 1;
	add.s32 	%r58, %r58, 1;
	setp.ne.s32 	%p9, %r58, 0;
	@%p9 bra 	$L__BB0_12;
$L__BB0_13:
	cvta.to.global.u64 	%rd6, %rd2;
	add.s64 	%rd8, %rd6, %rd5;
	st.global.f32 	[%rd8], %f80;
	ret;

}


// ===== COMPILED SASS (sm_100) =====

	.target	sm_100

	.elftype	@"ET_EXEC"


//--------------------- .note.nv.tkinfo           --------------------------
	.section	.note.nv.tkinfo,"",@"SHT_NOTE"
	.sectionflags	@"SHF_NOTE_NV_TKINFO"
	.tkinfo
        /*0018*/ 	.word	0x00000002
        /*0030*/ 	.string	""
        /*0030*/ 	.string	"ptxas"
        /*0030*/ 	.string	"Cuda compilation tools, release 13.0, V13.0.88"
        /*0030*/ 	.string	"Build cuda_13.0.r13.0/compiler.36424714_0"
        /*0030*/ 	.string	"-arch sm_100 -m 64 "



//--------------------- .note.nv.cuinfo           --------------------------
	.section	.note.nv.cuinfo,"",@"SHT_NOTE"
	.sectionflags	@"SHF_NOTE_NV_CUINFO"
        /*0018*/ 	.short	0x0002
        /*001a*/ 	.short	0x0064
        /*001c*/ 	.short	0x0082
	.zero		2


//--------------------- .nv.info                  --------------------------
	.section	.nv.info,"",@"SHT_CUDA_INFO"
	.align	4


	//----- nvinfo : EIATTR_REGCOUNT
	.align		4
        /*0000*/ 	.byte	0x04, 0x2f
        /*0002*/ 	.short	(.L_1 - .L_0)
	.align		4
.L_0:
        /*0004*/ 	.word	index@(nanosleep_kernel)
        /*0008*/ 	.word	0x0000001a


	//----- nvinfo : EIATTR_FRAME_SIZE
	.align		4
.L_1:
        /*000c*/ 	.byte	0x04, 0x11
        /*000e*/ 	.short	(.L_3 - .L_2)
	.align		4
.L_2:
        /*0010*/ 	.word	index@(nanosleep_kernel)
        /*0014*/ 	.word	0x00000000


	//----- nvinfo : EIATTR_MIN_STACK_SIZE
	.align		4
.L_3:
        /*0018*/ 	.byte	0x04, 0x12
        /*001a*/ 	.short	(.L_5 - .L_4)
	.align		4
.L_4:
        /*001c*/ 	.word	index@(nanosleep_kernel)
        /*0020*/ 	.word	0x00000000
.L_5:


//--------------------- .nv.compat                --------------------------
	.section	.nv.compat,"",@"SHT_CUDA_COMPAT_INFO"
	.align	4
        /*0000*/ 	.byte	0x02, 0x09, 0x00, 0x00, 0x02, 0x02, 0x01, 0x00, 0x02, 0x05, 0x05, 0x00, 0x03, 0x07, 0x01, 0x01
        /*0010*/ 	.byte	0x02, 0x03, 0x00, 0x00, 0x02, 0x06, 0x01, 0x00, 0x04, 0x0b, 0x08, 0x00, 0x09, 0x00, 0x00, 0x00
        /*0020*/ 	.byte	0x00, 0x00, 0x00, 0x00


//--------------------- .nv.info.nanosleep_kernel --------------------------
	.section	.nv.info.nanosleep_kernel,"",@"SHT_CUDA_INFO"
	.sectionflags	@""
	.align	4


	//----- nvinfo : EIATTR_CUDA_API_VERSION
	.align		4
        /*0000*/ 	.byte	0x04, 0x37
        /*0002*/ 	.short	(.L_7 - .L_6)
.L_6:
        /*0004*/ 	.word	0x00000082


	//----- nvinfo : EIATTR_KPARAM_INFO
	.align		4
.L_7:
        /*0008*/ 	.byte	0x04, 0x17
        /*000a*/ 	.short	(.L_9 - .L_8)
.L_8:
        /*000c*/ 	.word	0x00000000
        /*0010*/ 	.short	0x0002
        /*0012*/ 	.short	0x0010
        /*0014*/ 	.byte	0x00, 0xf0, 0x11, 0x00


	//----- nvinfo : EIATTR_KPARAM_INFO
	.align		4
.L_9:
        /*0018*/ 	.byte	0x04, 0x17
        /*001a*/ 	.short	(.L_11 - .L_10)
.L_10:
        /*001c*/ 	.word	0x00000000
        /*0020*/ 	.short	0x0001
        /*0022*/ 	.short	0x0008
        /*0024*/ 	.byte	0x00, 0xf5, 0x21, 0x00


	//----- nvinfo : EIATTR_KPARAM_INFO
	.align		4
.L_11:
        /*0028*/ 	.byte	0x04, 0x17
        /*002a*/ 	.short	(.L_13 - .L_12)
.L_12:
        /*002c*/ 	.word	0x00000000
        /*0030*/ 	.short	0x0000
        /*0032*/ 	.short	0x0000
        /*0034*/ 	.byte	0x00, 0xf5, 0x21, 0x00


	//----- nvinfo : EIATTR_SPARSE_MMA_MASK
	.align		4
.L_13:
        /*0038*/ 	.byte	0x03, 0x50
        /*003a*/ 	.short	0x0000


	//----- nvinfo : EIATTR_MAXREG_COUNT
	.align		4
        /*003c*/ 	.byte	0x03, 0x1b
        /*003e*/ 	.short	0x00ff


	//----- nvinfo : EIATTR_MERCURY_ISA_VERSION
	.align		4
        /*0040*/ 	.byte	0x03, 0x5f
        /*0042*/ 	.short	0x0101


	//----- nvinfo : EIATTR_VRC_CTA_INIT_COUNT
	.align		4
        /*0044*/ 	.byte	0x02, 0x4a
	.zero		1
	.zero		1


	//----- nvinfo : EIATTR_EXIT_INSTR_OFFSETS
	.align		4
        /*0048*/ 	.byte	0x04, 0x1c
        /*004a*/ 	.short	(.L_15 - .L_14)


	//   ....[0]....
.L_14:
        /*004c*/ 	.word	0x000009d0


	//----- nvinfo : EIATTR_CBANK_PARAM_SIZE
	.align		4
.L_15:
        /*0050*/ 	.byte	0x03, 0x19
        /*0052*/ 	.short	0x0014


	//----- nvinfo : EIATTR_PARAM_CBANK
	.align		4
        /*0054*/ 	.byte	0x04, 0x0a
        /*0056*/ 	.short	(.L_17 - .L_16)
	.align		4
.L_16:
        /*0058*/ 	.word	index@(.nv.constant0.nanosleep_kernel)
        /*005c*/ 	.short	0x0380
        /*005e*/ 	.short	0x0014


	//----- nvinfo : EIATTR_SW_WAR
	.align		4
.L_17:
        /*0060*/ 	.byte	0x04, 0x36
        /*0062*/ 	.short	(.L_19 - .L_18)
.L_18:
        /*0064*/ 	.word	0x00000008
.L_19:


//--------------------- .nv.callgraph             --------------------------
	.section	.nv.callgraph,"",@"SHT_CUDA_CALLGRAPH"
	.align	4
	.sectionentsize	8
	.align		4
        /*0000*/ 	.word	0x00000000
	.align		4
        /*0004*/ 	.word	0xffffffff
	.align		4
        /*0008*/ 	.word	0x00000000
	.align		4
        /*000c*/ 	.word	0xfffffffe
	.align		4
        /*0010*/ 	.word	0x00000000
	.align		4
        /*0014*/ 	.word	0xfffffffd
	.align		4
        /*0018*/ 	.word	0x00000000
	.align		4
        /*001c*/ 	.word	0xfffffffc


//--------------------- .text.nanosleep_kernel    --------------------------
	.section	.text.nanosleep_kernel,"ax",@progbits
	.align	128
        .global         nanosleep_kernel
        .type           nanosleep_kernel,@function
        .size           nanosleep_kernel,(.L_x_7 - nanosleep_kernel)
        .other          nanosleep_kernel,@"STO_CUDA_ENTRY STV_DEFAULT"
nanosleep_kernel:
.text.nanosleep_kernel:
[----:B------:R-:W-:Y:S01]  /*0000*/  LDC R1, c[0x0][0x37c] ;  /* 0x0000df00ff017b82 */ /* 0x000fe20000000800 */
[----:B------:R-:W0:Y:S07]  /*0010*/  S2R R0, SR_CTAID.X ;  /* 0x0000000000007919 */ /* 0x000e2e0000002500 */
[----:B------:R-:W1:Y:S01]  /*0020*/  LDC.64 R2, c[0x0][0x380] ;  /* 0x0000e000ff027b82 */ /* 0x000e620000000a00 */
[----:B------:R-:W0:Y:S01]  /*0030*/  LDCU UR4, c[0x0][0x360] ;  /* 0x00006c00ff0477ac */ /* 0x000e220008000800 */
[----:B------:R-:W0:Y:S01]  /*0040*/  S2R R5, SR_TID.X ;  /* 0x0000000000057919 */ /* 0x000e220000002100 */
[----:B------:R-:W2:Y:S01]  /*0050*/  LDCU.64 UR8, c[0x0][0x358] ;  /* 0x00006b00ff0877ac */ /* 0x000ea20008000a00 */
[----:B------:R-:W3:Y:S01]  /*0060*/  LDCU UR10, c[0x0][0x390] ;  /* 0x00007200ff0a77ac */ /* 0x000ee20008000800 */
[----:B0-----:R-:W-:-:S04]  /*0070*/  IMAD R0, R0, UR4, R5 ;  /* 0x0000000400007c24 */ /* 0x001fc8000f8e0205 */
[----:B-1----:R-:W-:-:S05]  /*0080*/  IMAD.WIDE R2, R0, 0x4, R2 ;  /* 0x0000000400027825 */ /* 0x002fca00078e0202 */
[----:B--2---:R0:W5:Y:S01]  /*0090*/  LDG.E.STRONG.SYS R6, desc[UR8][R2.64] ;  /* 0x0000000802067981 */ /* 0x004162000c1f5900 */
[----:B------:R-:W-:Y:S05]  /*00a0*/  NANOSLEEP 0x12345678 ;  /* 0x123456780000795d */ /* 0x000fea0003800000 */
[----:B---3--:R-:W-:-:S09]  /*00b0*/  UISETP.GE.AND UP0, UPT, UR10, 0x1, UPT ;  /* 0x000000010a00788c */ /* 0x008fd2000bf06270 */
[----:B0-----:R-:W-:Y:S05]  /*00c0*/  BRA.U !UP0, `(.L_x_0) ;  /* 0x0000000908347547 */ /* 0x001fea000b800000 */
[----:B------:R-:W-:Y:S01]  /*00d0*/  UISETP.GE.U32.AND UP0, UPT, UR10, 0x10, UPT ;  /* 0x000000100a00788c */ /* 0x000fe2000bf06070 */
[----:B------:R-:W-:Y:S01]  /*00e0*/  HFMA2 R5, -RZ, RZ, 0, 0 ;  /* 0x00000000ff057431 */ /* 0x000fe200000001ff */
[----:B------:R-:W-:-:S07]  /*00f0*/  ULOP3.LUT UR4, UR10, 0xf, URZ, 0xc0, !UPT ;  /* 0x0000000f0a047892 */ /* 0x000fce000f8ec0ff */
[----:B------:R-:W-:Y:S05]  /*0100*/  BRA.U !UP0, `(.L_x_1) ;  /* 0x0000000508147547 */ /* 0x000fea000b800000 */
[----:B------:R-:W-:Y:S01]  /*0110*/  ULOP3.LUT UR5, UR10, 0x7ffffff0, URZ, 0xc0, !UPT ;  /* 0x7ffffff00a057892 */ /* 0x000fe2000f8ec0ff */
[----:B------:R-:W-:-:S05]  /*0120*/  MOV R4, RZ ;  /* 0x000000ff00047202 */ /* 0x000fca0000000f00 */
[----:B------:R-:W-:-:S07]  /*0130*/  MOV R5, UR5 ;  /* 0x0000000500057c02 */ /* 0x000fce0008000f00 */
.L_x_2:
[----:B------:R-:W2:Y:S01]  /*0140*/  LDG.E.STRONG.SYS R23, desc[UR8][R2.64] ;  /* 0x0000000802177981 */ /* 0x000ea2000c1f5900 */
[C---:B------:R-:W-:Y:S01]  /*0150*/  IADD3 R7, PT, PT, R4.reuse, 0x1, RZ ;  /* 0x0000000104077810 */ /* 0x040fe20007ffe0ff */
[----:B------:R-:W-:Y:S05]  /*0160*/  NANOSLEEP R4 ;  /* 0x000000040000735d */ /* 0x000fea0003800000 */
[----:B------:R-:W3:Y:S01]  /*0170*/  LDG.E.STRONG.SYS R15, desc[UR8][R2.64] ;  /* 0x00000008020f7981 */ /* 0x000ee2000c1f5900 */
[C---:B------:R-:W-:Y:S02]  /*0180*/  IADD3 R8, PT, PT, R4.reuse, 0x2, RZ ;  /* 0x0000000204087810 */ /* 0x040fe40007ffe0ff */
[----:B------:R-:W-:Y:S05]  /*0190*/  NANOSLEEP R7 ;  /* 0x000000070000735d */ /* 0x000fea0003800000 */
[----:B------:R-:W4:Y:S01]  /*01a0*/  LDG.E.STRONG.SYS R16, desc[UR8][R2.64] ;  /* 0x0000000802107981 */ /* 0x000f22000c1f5900 */
[----:B------:R-:W-:-:S02]  /*01b0*/  IADD3 R9, PT, PT, R4, 0x3, RZ ;  /* 0x0000000304097810 */ /* 0x000fc40007ffe0ff */
[----:B------:R-:W-:Y:S05]  /*01c0*/  NANOSLEEP R8 ;  /* 0x000000080000735d */ /* 0x000fea0003800000 */
[----:B------:R-:W4:Y:S01]  /*01d0*/  LDG.E.STRONG.SYS R17, desc[UR8][R2.64] ;  /* 0x0000000802117981 */ /* 0x000f22000c1f5900 */
        /* <DEDUP_REMOVED lines=26> */
[----:B------:R-:W4:Y:S03]  /*0380*/  LDG.E.STRONG.SYS R10, desc[UR8][R2.64] ;  /* 0x00000008020a7981 */ /* 0x000f26000c1f5900 */
[----:B------:R-:W-:Y:S05]  /*0390*/  NANOSLEEP R9 ;  /* 0x000000090000735d */ /* 0x000fea0003800000 */
[----:B------:R-:W4:Y:S01]  /*03a0*/  LDG.E.STRONG.SYS R9, desc[UR8][R2.64] ;  /* 0x0000000802097981 */ /* 0x000f22000c1f5900 */
[----:B------:R-:W-:-:S02]  /*03b0*/  IADD3 R7, PT, PT, R4, 0xd, RZ ;  /* 0x0000000d04077810 */ /* 0x000fc40007ffe0ff */
[----:B------:R-:W-:Y:S02]  /*03c0*/  IADD3 R8, PT, PT, R4, 0xe, RZ ;  /* 0x0000000e04087810 */ /* 0x000fe40007ffe0ff */
[----:B------:R-:W-:Y:S05]  /*03d0*/  NANOSLEEP R7 ;  /* 0x000000070000735d */ /* 0x000fea0003800000 */
[----:B------:R-:W4:Y:S03]  /*03e0*/  LDG.E.STRONG.SYS R7, desc[UR8][R2.64] ;  /* 0x0000000802077981 */ /* 0x000f26000c1f5900 */
[----:B------:R-:W-:Y:S05]  /*03f0*/  NANOSLEEP R8 ;  /* 0x000000080000735d */ /* 0x000fea0003800000 */
[----:B------:R-:W4:Y:S01]  /*0400*/  LDG.E.STRONG.SYS R8, desc[UR8][R2.64] ;  /* 0x0000000802087981 */ /* 0x000f22000c1f5900 */
[----:B--2--5:R-:W-:-:S04]  /*0410*/  FADD R6, R23, R6 ;  /* 0x0000000617067221 */ /* 0x024fc80000000000 */
[----:B---3--:R-:W-:-:S04]  /*0420*/  FADD R15, R6, R15 ;  /* 0x0000000f060f7221 */ /* 0x008fc80000000000 */
[----:B----4-:R-:W-:-:S04]  /*0430*/  FADD R16, R15, R16 ;  /* 0x000000100f107221 */ /* 0x010fc80000000000 */
[----:B------:R-:W-:-:S04]  /*0440*/  FADD R17, R16, R17 ;  /* 0x0000001110117221 */ /* 0x000fc80000000000 */
        /* <DEDUP_REMOVED lines=9> */
[----:B------:R-:W-:Y:S01]  /*04e0*/  FADD R10, R10, R9 ;  /* 0x000000090a0a7221 */ /* 0x000fe20000000000 */
[C---:B------:R-:W-:Y:S02]  /*04f0*/  IADD3 R9, PT, PT, R4.reuse, 0xf, RZ ;  /* 0x0000000f04097810 */ /* 0x040fe40007ffe0ff */
[----:B------:R-:W-:Y:S02]  /*0500*/  IADD3 R4, PT, PT, R4, 0x10, RZ ;  /* 0x0000001004047810 */ /* 0x000fe40007ffe0ff */
[----:B------:R-:W-:Y:S05]  /*0510*/  NANOSLEEP R9 ;  /* 0x000000090000735d */ /* 0x000fea0003800000 */
[----:B------:R-:W-:Y:S01]  /*0520*/  ISETP.NE.AND P0, PT, R4, R5, PT ;  /* 0x000000050400720c */ /* 0x000fe20003f05270 */
[----:B------:R-:W-:-:S04]  /*0530*/  FADD R7, R10, R7 ;  /* 0x000000070a077221 */ /* 0x000fc80000000000 */
[----:B------:R-:W-:-:S08]  /*0540*/  FADD R6, R7, R8 ;  /* 0x0000000807067221 */ /* 0x000fd00000000000 */
[----:B------:R-:W-:Y:S05]  /*0550*/  @P0 BRA `(.L_x_2) ;  /* 0xfffffff800f80947 */ /* 0x000fea000383ffff */
.L_x_1:
[----:B------:R-:W-:-:S09]  /*0560*/  UISETP.NE.AND UP0, UPT, UR4, URZ, UPT ;  /* 0x000000ff0400728c */ /* 0x000fd2000bf05270 */
[----:B------:R-:W-:Y:S05]  /*0570*/  BRA.U !UP0, `(.L_x_0) ;  /* 0x0000000508087547 */ /* 0x000fea000b800000 */
[----:B------:R-:W-:Y:S02]  /*0580*/  UISETP.GE.U32.AND UP0, UPT, UR4, 0x8, UPT ;  /* 0x000000080400788c */ /* 0x000fe4000bf06070 */
[----:B------:R-:W-:-:S07]  /*0590*/  ULOP3.LUT UR5, UR10, 0x7, URZ, 0xc0, !UPT ;  /* 0x000000070a057892 */ /* 0x000fce000f8ec0ff */
[----:B------:R-:W-:Y:S05]  /*05a0*/  BRA.U !UP0, `(.L_x_3) ;  /* 0x0000000108807547 */ /* 0x000fea000b800000 */
[----:B------:R-:W2:Y:S01]  /*05b0*/  LDG.E.STRONG.SYS R7, desc[UR8][R2.64] ;  /* 0x0000000802077981 */ /* 0x000ea2000c1f5900 */
[C---:B------:R-:W-:Y:S01]  /*05c0*/  IADD3 R4, PT, PT, R5.reuse, 0x1, RZ ;  /* 0x0000000105047810 */ /* 0x040fe20007ffe0ff */
[----:B------:R-:W-:Y:S05]  /*05d0*/  NANOSLEEP R5 ;  /* 0x000000050000735d */ /* 0x000fea0003800000 */
[----:B------:R-:W3:Y:S01]  /*05e0*/  LDG.E.STRONG.SYS R8, desc[UR8][R2.64] ;  /* 0x0000000802087981 */ /* 0x000ee2000c1f5900 */
[C---:B------:R-:W-:Y:S02]  /*05f0*/  IADD3 R9, PT, PT, R5.reuse, 0x2, RZ ;  /* 0x0000000205097810 */ /* 0x040fe40007ffe0ff */
[----:B------:R-:W-:Y:S05]  /*0600*/  NANOSLEEP R4 ;  /* 0x000000040000735d */ /* 0x000fea0003800000 */
[C---:B------:R-:W-:Y:S01]  /*0610*/  IADD3 R10, PT, PT, R5.reuse, 0x3, RZ ;  /* 0x00000003050a7810 */ /* 0x040fe20007ffe0ff */
[----:B------:R-:W4:Y:S02]  /*0620*/  LDG.E.STRONG.SYS R4, desc[UR8][R2.64] ;  /* 0x0000000802047981 */ /* 0x000f24000c1f5900 */
[----:B------:R-:W-:Y:S05]  /*0630*/  NANOSLEEP R9 ;  /* 0x000000090000735d */ /* 0x000fea0003800000 */
[C---:B------:R-:W-:Y:S01]  /*0640*/  IADD3 R11, PT, PT, R5.reuse, 0x4, RZ ;  /* 0x00000004050b7810 */ /* 0x040fe20007ffe0ff */
[----:B------:R-:W4:Y:S02]  /*0650*/  LDG.E.STRONG.SYS R9, desc[UR8][R2.64] ;  /* 0x0000000802097981 */ /* 0x000f24000c1f5900 */
[----:B------:R-:W-:Y:S05]  /*0660*/  NANOSLEEP R10 ;  /* 0x0000000a0000735d */ /* 0x000fea0003800000 */
[----:B------:R-:W4:Y:S01]  /*0670*/  LDG.E.STRONG.SYS R13, desc[UR8][R2.64] ;  /* 0x00000008020d7981 */ /* 0x000f22000c1f5900 */
[----:B------:R-:W-:-:S02]  /*0680*/  IADD3 R12, PT, PT, R5, 0x5, RZ ;  /* 0x00000005050c7810 */ /* 0x000fc40007ffe0ff */
[----:B------:R-:W-:Y:S05]  /*0690*/  NANOSLEEP R11 ;  /* 0x0000000b0000735d */ /* 0x000fea0003800000 */
[----:B------:R-:W-:Y:S01]  /*06a0*/  IADD3 R10, PT, PT, R5, 0x6, RZ ;  /* 0x00000006050a7810 */ /* 0x000fe20007ffe0ff */
[----:B------:R-:W4:Y:S02]  /*06b0*/  LDG.E.STRONG.SYS R11, desc[UR8][R2.64] ;  /* 0x00000008020b7981 */ /* 0x000f24000c1f5900 */
        /* <DEDUP_REMOVED lines=8> */
[----:B------:R-:W-:Y:S01]  /*0740*/  FADD R4, R4, R13 ;  /* 0x0000000d04047221 */ /* 0x000fe20000000000 */
[C---:B------:R-:W-:Y:S02]  /*0750*/  IADD3 R7, PT, PT, R5.reuse, 0x7, RZ ;  /* 0x0000000705077810 */ /* 0x040fe40007ffe0ff */
[----:B------:R-:W-:Y:S02]  /*0760*/  IADD3 R5, PT, PT, R5, 0x8, RZ ;  /* 0x0000000805057810 */ /* 0x000fe40007ffe0ff */
[----:B------:R-:W-:Y:S05]  /*0770*/  NANOSLEEP R7 ;  /* 0x000000070000735d */ /* 0x000fea0003800000 */
[----:B------:R-:W-:-:S04]  /*0780*/  FADD R4, R4, R11 ;  /* 0x0000000b04047221 */ /* 0x000fc80000000000 */
[----:B------:R-:W-:-:S04]  /*0790*/  FADD R4, R4, R15 ;  /* 0x0000000f04047221 */ /* 0x000fc80000000000 */
[----:B------:R-:W-:-:S07]  /*07a0*/  FADD R6, R4, R17 ;  /* 0x0000001104067221 */ /* 0x000fce0000000000 */
.L_x_3:
        /* <DEDUP_REMOVED lines=9> */
[----:B------:R-:W-:Y:S02]  /*0840*/  IADD3 R10, PT, PT, R5, 0x2, RZ ;  /* 0x00000002050a7810 */ /* 0x000fe40007ffe0ff */
[----:B------:R-:W-:Y:S05]  /*0850*/  NANOSLEEP R8 ;  /* 0x000000080000735d */ /* 0x000fea0003800000 */
[----:B------:R-:W4:Y:S03]  /*0860*/  LDG.E.STRONG.SYS R9, desc[UR8][R2.64] ;  /* 0x0000000802097981 */ /* 0x000f26000c1f5900 */
[----:B------:R-:W-:Y:S05]  /*0870*/  NANOSLEEP R10 ;  /* 0x0000000a0000735d */ /* 0x000fea0003800000 */
[----:B------:R-:W4:Y:S01]  /*0880*/  LDG.E.STRONG.SYS R11, desc[UR8][R2.64] ;  /* 0x00000008020b7981 */ /* 0x000f22000c1f5900 */
[----:B--2--5:R-:W-:-:S04]  /*0890*/  FADD R7, R6, R7 ;  /* 0x0000000706077221 */ /* 0x024fc80000000000 */
[----:B---3--:R-:W-:Y:S01]  /*08a0*/  FADD R4, R7, R4 ;  /* 0x0000000407047221 */ /* 0x008fe20000000000 */
[C---:B------:R-:W-:Y:S02]  /*08b0*/  IADD3 R7, PT, PT, R5.reuse, 0x3, RZ ;  /* 0x0000000305077810 */ /* 0x040fe40007ffe0ff */
[----:B------:R-:W-:Y:S02]  /*08c0*/  IADD3 R5, PT, PT, R5, 0x4, RZ ;  /* 0x0000000405057810 */ /* 0x000fe40007ffe0ff */
[----:B------:R-:W-:Y:S05]  /*08d0*/  NANOSLEEP R7 ;  /* 0x000000070000735d */ /* 0x000fea0003800000 */
[----:B----4-:R-:W-:-:S04]  /*08e0*/  FADD R4, R4, R9 ;  /* 0x0000000904047221 */ /* 0x010fc80000000000 */
[----:B------:R-:W-:-:S07]  /*08f0*/  FADD R6, R4, R11 ;  /* 0x0000000b04067221 */ /* 0x000fce0000000000 */
.L_x_4:
[----:B------:R-:W-:-:S09]  /*0900*/  UISETP.NE.AND UP0, UPT, UR6, URZ, UPT ;  /* 0x000000ff0600728c */ /* 0x000fd2000bf05270 */
[----:B------:R-:W-:Y:S05]  /*0910*/  BRA.U !UP0, `(.L_x_0) ;  /* 0x0000000108207547 */ /* 0x000fea000b800000 */
[----:B------:R-:W-:-:S12]  /*0920*/  UIADD3 UR7, UPT, UPT, -UR6, URZ, URZ ;  /* 0x000000ff06077290 */ /* 0x000fd8000fffe1ff */
.L_x_5:
[----:B------:R-:W2:Y:S01]  /*0930*/  LDG.E.STRONG.SYS R7, desc[UR8][R2.64] ;  /* 0x0000000802077981 */ /* 0x000ea2000c1f5900 */
[----:B------:R-:W-:Y:S01]  /*0940*/  UIADD3 UR7, UPT, UPT, UR7, 0x1, URZ ;  /* 0x0000000107077890 */ /* 0x000fe2000fffe0ff */
[----:B------:R-:W-:Y:S05]  /*0950*/  NANOSLEEP R5 ;  /* 0x000000050000735d */ /* 0x000fea0003800000 */
[----:B------:R-:W-:Y:S01]  /*0960*/  UISETP.NE.AND UP0, UPT, UR7, URZ, UPT ;  /* 0x000000ff0700728c */ /* 0x000fe2000bf05270 */
[----:B------:R-:W-:Y:S01]  /*0970*/  IADD3 R5, PT, PT, R5, 0x1, RZ ;  /* 0x0000000105057810 */ /* 0x000fe20007ffe0ff */
[----:B--2--5:R-:W-:-:S07]  /*0980*/  FADD R6, R7, R6 ;  /* 0x0000000607067221 */ /* 0x024fce0000000000 */
[----:B------:R-:W-:Y:S05]  /*0990*/  BRA.U UP0, `(.L_x_5) ;  /* 0xfffffffd00e47547 */ /* 0x000fea000b83ffff */
.L_x_0:
[----:B------:R-:W0:Y:S02]  /*09a0*/  LDC.64 R2, c[0x0][0x388] ;  /* 0x0000e200ff027b82 */ /* 0x000e240000000a00 */
[----:B0-----:R-:W-:-:S05]  /*09b0*/  IMAD.WIDE R2, R0, 0x4, R2 ;  /* 0x0000000400027825 */ /* 0x001fca00078e0202 */
[----:B-----5:R-:W-:Y:S01]  /*09c0*/  STG.E desc[UR8][R2.64], R6 ;  /* 0x0000000602007986 */ /* 0x020fe2000c101908 */
[----:B------:R-:W-:Y:S05]  /*09d0*/  EXIT ;  /* 0x000000000000794d */ /* 0x000fea0003800000 */
.L_x_6:
[----:B------:R-:W-:-:S00]  /*09e0*/  BRA `(.L_x_6) ;  /* 0xfffffffc00fc7947 */ /* 0x000fc0000383ffff */
[----:B------:R-:W-:-:S00]  /*09f0*/  NOP ;  /* 0x0000000000007918 */ /* 0x000fc00000000000 */
        /* <DEDUP_REMOVED lines=8> */
.L_x_7:


//--------------------- .nv.shared.reserved.0     --------------------------
	.section	.nv.shared.reserved.0,"aw",@nobits
	.weak		__nv_reservedSMEM_offset_0_alias
	.size		__nv_reservedSMEM_offset_0_alias, 0, 64
	.other		__nv_reservedSMEM_offset_0_alias,@"STO_CUDA_RESERVED_SHARED STV_DEFAULT"
__nv_reservedSMEM_offset_0_alias:
	.zero		0
	.zero		64


//--------------------- .nv.constant0.nanosleep_kernel --------------------------
	.section	.nv.constant0.nanosleep_kernel,"a",@progbits
	.sectionflags	@""
	.align	4
.nv.constant0.nanosleep_kernel:
	.zero		916


//--------------------- SYMBOLS --------------------------

	.type		.nv.reservedSmem.offset0,@object
	.size		.nv.reservedSmem.offset0,0x4
